//
// Generated by NVIDIA NVVM Compiler
//
// Compiler Build ID: CL-36424714
// Cuda compilation tools, release 13.0, V13.0.88
// Based on NVVM 20.0.0
//

.version 9.0
.target sm_100
.address_size 64

	// .globl	_Z12transformGPUPKiPiii

.visible .entry _Z12transformGPUPKiPiii(
	.param .u64 .ptr .align 1 _Z12transformGPUPKiPiii_param_0,
	.param .u64 .ptr .align 1 _Z12transformGPUPKiPiii_param_1,
	.param .u32 _Z12transformGPUPKiPiii_param_2,
	.param .u32 _Z12transformGPUPKiPiii_param_3
)
{
	.reg .pred 	%p<2>;
	.reg .b32 	%r<26>;
	.reg .b64 	%rd<11>;

	ld.param.u64 	%rd1, [_Z12transformGPUPKiPiii_param_0];
	ld.param.u64 	%rd2, [_Z12transformGPUPKiPiii_param_1];
	ld.param.u32 	%r4, [_Z12transformGPUPKiPiii_param_2];
	ld.param.u32 	%r3, [_Z12transformGPUPKiPiii_param_3];
	mov.u32 	%r5, %tid.x;
	mov.u32 	%r6, %ctaid.x;
	mov.u32 	%r7, %ntid.x;
	mad.lo.s32 	%r1, %r6, %r7, %r5;
	shr.u32 	%r8, %r4, 31;
	add.s32 	%r9, %r4, %r8;
	shr.s32 	%r10, %r9, 1;
	shr.u32 	%r11, %r3, 31;
	add.s32 	%r12, %r3, %r11;
	shr.s32 	%r2, %r12, 1;
	mul.lo.s32 	%r13, %r2, %r10;
	setp.ge.s32 	%p1, %r1, %r13;
	@%p1 bra 	$L__BB0_2;
	cvta.to.global.u64 	%rd3, %rd1;
	cvta.to.global.u64 	%rd4, %rd2;
	div.s32 	%r14, %r1, %r2;
	mul.lo.s32 	%r15, %r14, %r2;
	sub.s32 	%r16, %r1, %r15;
	shl.b32 	%r17, %r16, 1;
	mul.lo.s32 	%r18, %r14, %r3;
	shl.b32 	%r19, %r18, 1;
	add.s32 	%r20, %r19, %r17;
	mul.wide.s32 	%rd5, %r20, 4;
	add.s64 	%rd6, %rd3, %rd5;
	ld.global.u32 	%r21, [%rd6];
	shl.b32 	%r22, %r1, 2;
	mul.wide.s32 	%rd7, %r22, 4;
	add.s64 	%rd8, %rd4, %rd7;
	st.global.u32 	[%rd8], %r21;
	ld.global.u32 	%r23, [%rd6+4];
	st.global.u32 	[%rd8+4], %r23;
	mul.wide.s32 	%rd9, %r3, 4;
	add.s64 	%rd10, %rd6, %rd9;
	ld.global.u32 	%r24, [%rd10];
	st.global.u32 	[%rd8+8], %r24;
	ld.global.u32 	%r25, [%rd10+4];
	st.global.u32 	[%rd8+12], %r25;
$L__BB0_2:
	ret;

}


// ===== COMPILED SASS (sm_100) =====

	.target	sm_100

	.elftype	@"ET_EXEC"


//--------------------- .note.nv.tkinfo           --------------------------
	.section	.note.nv.tkinfo,"",@"SHT_NOTE"
	.sectionflags	@"SHF_NOTE_NV_TKINFO"
	.tkinfo
        /*0018*/ 	.word	0x00000002
        /*0030*/ 	.string	""
        /*0030*/ 	.string	"ptxas"
        /*0030*/ 	.string	"Cuda compilation tools, release 13.0, V13.0.88"
        /*0030*/ 	.string	"Build cuda_13.0.r13.0/compiler.36424714_0"
        /*0030*/ 	.string	"-arch sm_100 -m 64 "



//--------------------- .note.nv.cuinfo           --------------------------
	.section	.note.nv.cuinfo,"",@"SHT_NOTE"
	.sectionflags	@"SHF_NOTE_NV_CUINFO"
        /*0018*/ 	.short	0x0002
        /*001a*/ 	.short	0x0064
        /*001c*/ 	.short	0x0082
	.zero		2


//--------------------- .nv.info                  --------------------------
	.section	.nv.info,"",@"SHT_CUDA_INFO"
	.align	4


	//----- nvinfo : EIATTR_REGCOUNT
	.align		4
        /*0000*/ 	.byte	0x04, 0x2f
        /*0002*/ 	.short	(.L_1 - .L_0)
	.align		4
.L_0:
        /*0004*/ 	.word	index@(_Z12transformGPUPKiPiii)
        /*0008*/ 	.word	0x00000012


	//----- nvinfo : EIATTR_FRAME_SIZE
	.align		4
.L_1:
        /*000c*/ 	.byte	0x04, 0x11
        /*000e*/ 	.short	(.L_3 - .L_2)
	.align		4
.L_2:
        /*0010*/ 	.word	index@(_Z12transformGPUPKiPiii)
        /*0014*/ 	.word	0x00000000


	//----- nvinfo : EIATTR_MIN_STACK_SIZE
	.align		4
.L_3:
        /*0018*/ 	.byte	0x04, 0x12
        /*001a*/ 	.short	(.L_5 - .L_4)
	.align		4
.L_4:
        /*001c*/ 	.word	index@(_Z12transformGPUPKiPiii)
        /*0020*/ 	.word	0x00000000
.L_5:


//--------------------- .nv.compat                --------------------------
	.section	.nv.compat,"",@"SHT_CUDA_COMPAT_INFO"
	.align	4
        /*0000*/ 	.byte	0x02, 0x09, 0x00, 0x00, 0x02, 0x02, 0x01, 0x00, 0x02, 0x05, 0x05, 0x00, 0x03, 0x07, 0x01, 0x01
        /*0010*/ 	.byte	0x02, 0x03, 0x00, 0x00, 0x02, 0x06, 0x01, 0x00, 0x04, 0x0b, 0x08, 0x00, 0x09, 0x00, 0x00, 0x00
        /*0020*/ 	.byte	0x00, 0x00, 0x00, 0x00


//--------------------- .nv.info._Z12transformGPUPKiPiii --------------------------
	.section	.nv.info._Z12transformGPUPKiPiii,"",@"SHT_CUDA_INFO"
	.sectionflags	@""
	.align	4


	//----- nvinfo : EIATTR_CUDA_API_VERSION
	.align		4
        /*0000*/ 	.byte	0x04, 0x37
        /*0002*/ 	.short	(.L_7 - .L_6)
.L_6:
        /*0004*/ 	.word	0x00000082


	//----- nvinfo : EIATTR_KPARAM_INFO
	.align		4
.L_7:
        /*0008*/ 	.byte	0x04, 0x17
        /*000a*/ 	.short	(.L_9 - .L_8)
.L_8:
        /*000c*/ 	.word	0x00000000
        /*0010*/ 	.short	0x0003
        /*0012*/ 	.short	0x0014
        /*0014*/ 	.byte	0x00, 0xf0, 0x11, 0x00


	//----- nvinfo : EIATTR_KPARAM_INFO
	.align		4
.L_9:
        /*0018*/ 	.byte	0x04, 0x17
        /*001a*/ 	.short	(.L_11 - .L_10)
.L_10:
        /*001c*/ 	.word	0x00000000
        /*0020*/ 	.short	0x0002
        /*0022*/ 	.short	0x0010
        /*0024*/ 	.byte	0x00, 0xf0, 0x11, 0x00


	//----- nvinfo : EIATTR_KPARAM_INFO
	.align		4
.L_11:
        /*0028*/ 	.byte	0x04, 0x17
        /*002a*/ 	.short	(.L_13 - .L_12)
.L_12:
        /*002c*/ 	.word	0x00000000
        /*0030*/ 	.short	0x0001
        /*0032*/ 	.short	0x0008
        /*0034*/ 	.byte	0x00, 0xf5, 0x21, 0x00


	//----- nvinfo : EIATTR_KPARAM_INFO
	.align		4
.L_13:
        /*0038*/ 	.byte	0x04, 0x17
        /*003a*/ 	.short	(.L_15 - .L_14)
.L_14:
        /*003c*/ 	.word	0x00000000
        /*0040*/ 	.short	0x0000
        /*0042*/ 	.short	0x0000
        /*0044*/ 	.byte	0x00, 0xf5, 0x21, 0x00


	//----- nvinfo : EIATTR_SPARSE_MMA_MASK
	.align		4
.L_15:
        /*0048*/ 	.byte	0x03, 0x50
        /*004a*/ 	.short	0x0000


	//----- nvinfo : EIATTR_MAXREG_COUNT
	.align		4
        /*004c*/ 	.byte	0x03, 0x1b
        /*004e*/ 	.short	0x00ff


	//----- nvinfo : EIATTR_MERCURY_ISA_VERSION
	.align		4
        /*0050*/ 	.byte	0x03, 0x5f
        /*0052*/ 	.short	0x0101


	//----- nvinfo : EIATTR_VRC_CTA_INIT_COUNT
	.align		4
        /*0054*/ 	.byte	0x02, 0x4a
	.zero		1
	.zero		1


	//----- nvinfo : EIATTR_EXIT_INSTR_OFFSETS
	.align		4
        /*0058*/ 	.byte	0x04, 0x1c
        /*005a*/ 	.short	(.L_17 - .L_16)


	//   ....[0]....
.L_16:
        /*005c*/ 	.word	0x000000c0


	//   ....[1]....
        /*0060*/ 	.word	0x000003b0


	//----- nvinfo : EIATTR_CBANK_PARAM_SIZE
	.align		4
.L_17:
        /*0064*/ 	.byte	0x03, 0x19
        /*0066*/ 	.short	0x0018


	//----- nvinfo : EIATTR_PARAM_CBANK
	.align		4
        /*0068*/ 	.byte	0x04, 0x0a
        /*006a*/ 	.short	(.L_19 - .L_18)
	.align		4
.L_18:
        /*006c*/ 	.word	index@(.nv.constant0._Z12transformGPUPKiPiii)
        /*0070*/ 	.short	0x0380
        /*0072*/ 	.short	0x0018


	//----- nvinfo : EIATTR_SW_WAR
	.align		4
.L_19:
        /*0074*/ 	.byte	0x04, 0x36
        /*0076*/ 	.short	(.L_21 - .L_20)
.L_20:
        /*0078*/ 	.word	0x00000008
.L_21:


//--------------------- .nv.callgraph             --------------------------
	.section	.nv.callgraph,"",@"SHT_CUDA_CALLGRAPH"
	.align	4
	.sectionentsize	8
	.align		4
        /*0000*/ 	.word	0x00000000
	.align		4
        /*0004*/ 	.word	0xffffffff
	.align		4
        /*0008*/ 	.word	0x00000000
	.align		4
        /*000c*/ 	.word	0xfffffffe
	.align		4
        /*0010*/ 	.word	0x00000000
	.align		4
        /*0014*/ 	.word	0xfffffffd
	.align		4
        /*0018*/ 	.word	0x00000000
	.align		4
        /*001c*/ 	.word	0xfffffffc


//--------------------- .text._Z12transformGPUPKiPiii --------------------------
	.section	.text._Z12transformGPUPKiPiii,"ax",@progbits
	.align	128
        .global         _Z12transformGPUPKiPiii
        .type           _Z12transformGPUPKiPiii,@function
        .size           _Z12transformGPUPKiPiii,(.L_x_1 - _Z12transformGPUPKiPiii)
        .other          _Z12transformGPUPKiPiii,@"STO_CUDA_ENTRY STV_DEFAULT"
_Z12transformGPUPKiPiii:
.text._Z12transformGPUPKiPiii:
[----:B------:R-:W-:Y:S08]  /*0000*/  LDC R1, c[0x0][0x37c] ;  /* 0x0000df00ff017b82 */ /* 0x000ff00000000800 */
[----:B------:R-:W0:Y:S01]  /*0010*/  LDC.64 R2, c[0x0][0x390] ;  /* 0x0000e400ff027b82 */ /* 0x000e220000000a00 */
[----:B------:R-:W1:Y:S07]  /*0020*/  S2R R0, SR_TID.X ;  /* 0x0000000000007919 */ /* 0x000e6e0000002100 */
[----:B------:R-:W1:Y:S08]  /*0030*/  S2UR UR4, SR_CTAID.X ;  /* 0x00000000000479c3 */ /* 0x000e700000002500 */
[----:B------:R-:W1:Y:S01]  /*0040*/  LDC R7, c[0x0][0x360] ;  /* 0x0000d800ff077b82 */ /* 0x000e620000000800 */
[----:B0-----:R-:W-:-:S02]  /*0050*/  LEA.HI R2, R2, R2, RZ, 0x1 ;  /* 0x0000000202027211 */ /* 0x001fc400078f08ff */
[----:B------:R-:W-:Y:S02]  /*0060*/  LEA.HI R5, R3, R3, RZ, 0x1 ;  /* 0x0000000303057211 */ /* 0x000fe400078f08ff */
[----:B------:R-:W-:Y:S02]  /*0070*/  SHF.R.S32.HI R2, RZ, 0x1, R2 ;  /* 0x00000001ff027819 */ /* 0x000fe40000011402 */
[----:B------:R-:W-:Y:S01]  /*0080*/  SHF.R.S32.HI R5, RZ, 0x1, R5 ;  /* 0x00000001ff057819 */ /* 0x000fe20000011405 */
[----:B-1----:R-:W-:-:S04]  /*0090*/  IMAD R0, R7, UR4, R0 ;  /* 0x0000000407007c24 */ /* 0x002fc8000f8e0200 */
[----:B------:R-:W-:-:S05]  /*00a0*/  IMAD R7, R2, R5, RZ ;  /* 0x0000000502077224 */ /* 0x000fca00078e02ff */
[----:B------:R-:W-:-:S13]  /*00b0*/  ISETP.GE.AND P0, PT, R0, R7, PT ;  /* 0x000000070000720c */ /* 0x000fda0003f06270 */
[----:B------:R-:W-:Y:S05]  /*00c0*/  @P0 EXIT ;  /* 0x000000000000094d */ /* 0x000fea0003800000 */
[-C--:B------:R-:W-:Y:S01]  /*00d0*/  IABS R9, R5.reuse ;  /* 0x0000000500097213 */ /* 0x080fe20000000000 */
[----:B------:R-:W0:Y:S01]  /*00e0*/  LDCU.64 UR4, c[0x0][0x358] ;  /* 0x00006b00ff0477ac */ /* 0x000e220008000a00 */
[----:B------:R-:W-:Y:S02]  /*00f0*/  IABS R8, R0 ;  /* 0x0000000000087213 */ /* 0x000fe40000000000 */
[----:B------:R-:W1:Y:S01]  /*0100*/  I2F.RP R2, R9 ;  /* 0x0000000900027306 */ /* 0x000e620000209400 */
[----:B------:R-:W-:-:S07]  /*0110*/  IABS R10, R5 ;  /* 0x00000005000a7213 */ /* 0x000fce0000000000 */
[----:B-1----:R-:W1:Y:S02]  /*0120*/  MUFU.RCP R2, R2 ;  /* 0x0000000200027308 */ /* 0x002e640000001000 */
[----:B-1----:R-:W-:Y:S01]  /*0130*/  VIADD R6, R2, 0xffffffe ;  /* 0x0ffffffe02067836 */ /* 0x002fe20000000000 */
[----:B------:R-:W-:-:S05]  /*0140*/  IADD3 R2, PT, PT, RZ, -R10, RZ ;  /* 0x8000000aff027210 */ /* 0x000fca0007ffe0ff */
[----:B------:R1:W2:Y:S02]  /*0150*/  F2I.FTZ.U32.TRUNC.NTZ R7, R6 ;  /* 0x0000000600077305 */ /* 0x0002a4000021f000 */
[----:B-1----:R-:W-:Y:S02]  /*0160*/  IMAD.MOV.U32 R6, RZ, RZ, RZ ;  /* 0x000000ffff067224 */ /* 0x002fe400078e00ff */
[----:B--2---:R-:W-:-:S04]  /*0170*/  IMAD.MOV R4, RZ, RZ, -R7 ;  /* 0x000000ffff047224 */ /* 0x004fc800078e0a07 */
[----:B------:R-:W-:Y:S01]  /*0180*/  IMAD R11, R4, R9, RZ ;  /* 0x00000009040b7224 */ /* 0x000fe200078e02ff */
[----:B------:R-:W-:-:S03]  /*0190*/  MOV R4, R8 ;  /* 0x0000000800047202 */ /* 0x000fc60000000f00 */
[----:B------:R-:W-:-:S06]  /*01a0*/  IMAD.HI.U32 R7, R7, R11, R6 ;  /* 0x0000000b07077227 */ /* 0x000fcc00078e0006 */
[----:B------:R-:W-:-:S04]  /*01b0*/  IMAD.HI.U32 R7, R7, R4, RZ ;  /* 0x0000000407077227 */ /* 0x000fc800078e00ff */
[----:B------:R-:W-:-:S05]  /*01c0*/  IMAD R2, R7, R2, R4 ;  /* 0x0000000207027224 */ /* 0x000fca00078e0204 */
[----:B------:R-:W-:-:S13]  /*01d0*/  ISETP.GT.U32.AND P2, PT, R9, R2, PT ;  /* 0x000000020900720c */ /* 0x000fda0003f44070 */
[----:B------:R-:W-:Y:S01]  /*01e0*/  @!P2 IMAD.IADD R2, R2, 0x1, -R9 ;  /* 0x000000010202a824 */ /* 0x000fe200078e0a09 */
[----:B------:R-:W-:Y:S02]  /*01f0*/  @!P2 IADD3 R7, PT, PT, R7, 0x1, RZ ;  /* 0x000000010707a810 */ /* 0x000fe40007ffe0ff */
[----:B------:R-:W-:Y:S02]  /*0200*/  ISETP.NE.AND P2, PT, R5, RZ, PT ;  /* 0x000000ff0500720c */ /* 0x000fe40003f45270 */
[----:B------:R-:W-:Y:S02]  /*0210*/  ISETP.GE.U32.AND P0, PT, R2, R9, PT ;  /* 0x000000090200720c */ /* 0x000fe40003f06070 */
[----:B------:R-:W-:-:S04]  /*0220*/  LOP3.LUT R2, R0, R5, RZ, 0x3c, !PT ;  /* 0x0000000500027212 */ /* 0x000fc800078e3cff */
[----:B------:R-:W-:-:S07]  /*0230*/  ISETP.GE.AND P1, PT, R2, RZ, PT ;  /* 0x000000ff0200720c */ /* 0x000fce0003f26270 */
[----:B------:R-:W-:-:S05]  /*0240*/  @P0 VIADD R7, R7, 0x1 ;  /* 0x0000000107070836 */ /* 0x000fca0000000000 */
[----:B------:R-:W-:Y:S02]  /*0250*/  MOV R2, R7 ;  /* 0x0000000700027202 */ /* 0x000fe40000000f00 */
[----:B------:R-:W1:Y:S03]  /*0260*/  LDC.64 R6, c[0x0][0x380] ;  /* 0x0000e000ff067b82 */ /* 0x000e660000000a00 */
[----:B------:R-:W-:Y:S01]  /*0270*/  @!P1 IMAD.MOV R2, RZ, RZ, -R2 ;  /* 0x000000ffff029224 */ /* 0x000fe200078e0a02 */
[----:B------:R-:W-:-:S04]  /*0280*/  @!P2 LOP3.LUT R2, RZ, R5, RZ, 0x33, !PT ;  /* 0x00000005ff02a212 */ /* 0x000fc800078e33ff */
[C---:B------:R-:W-:Y:S01]  /*0290*/  IADD3 R4, PT, PT, -R2.reuse, RZ, RZ ;  /* 0x000000ff02047210 */ /* 0x040fe20007ffe1ff */
[----:B------:R-:W-:-:S04]  /*02a0*/  IMAD R2, R2, R3, RZ ;  /* 0x0000000302027224 */ /* 0x000fc800078e02ff */
[----:B------:R-:W-:-:S04]  /*02b0*/  IMAD R5, R5, R4, R0 ;  /* 0x0000000405057224 */ /* 0x000fc800078e0200 */
[----:B------:R-:W-:-:S05]  /*02c0*/  IMAD.IADD R5, R5, 0x1, R2 ;  /* 0x0000000105057824 */ /* 0x000fca00078e0202 */
[----:B------:R-:W-:-:S05]  /*02d0*/  SHF.L.U32 R5, R5, 0x1, RZ ;  /* 0x0000000105057819 */ /* 0x000fca00000006ff */
[----:B-1----:R-:W-:Y:S02]  /*02e0*/  IMAD.WIDE R4, R5, 0x4, R6 ;  /* 0x0000000405047825 */ /* 0x002fe400078e0206 */
[----:B------:R-:W1:Y:S03]  /*02f0*/  LDC.64 R6, c[0x0][0x388] ;  /* 0x0000e200ff067b82 */ /* 0x000e660000000a00 */
[----:B0-----:R-:W2:Y:S01]  /*0300*/  LDG.E R9, desc[UR4][R4.64] ;  /* 0x0000000404097981 */ /* 0x001ea2000c1e1900 */
[----:B------:R-:W-:-:S04]  /*0310*/  IMAD.SHL.U32 R11, R0, 0x4, RZ ;  /* 0x00000004000b7824 */ /* 0x000fc800078e00ff */
[----:B-1----:R-:W-:-:S05]  /*0320*/  IMAD.WIDE R6, R11, 0x4, R6 ;  /* 0x000000040b067825 */ /* 0x002fca00078e0206 */
[----:B--2---:R-:W-:Y:S04]  /*0330*/  STG.E desc[UR4][R6.64], R9 ;  /* 0x0000000906007986 */ /* 0x004fe8000c101904 */
[----:B------:R-:W2:Y:S01]  /*0340*/  LDG.E R11, desc[UR4][R4.64+0x4] ;  /* 0x00000404040b7981 */ /* 0x000ea2000c1e1900 */
[----:B------:R-:W-:-:S03]  /*0350*/  IMAD.WIDE R2, R3, 0x4, R4 ;  /* 0x0000000403027825 */ /* 0x000fc600078e0204 */
[----:B--2---:R-:W-:Y:S04]  /*0360*/  STG.E desc[UR4][R6.64+0x4], R11 ;  /* 0x0000040b06007986 */ /* 0x004fe8000c101904 */
[----:B------:R-:W2:Y:S04]  /*0370*/  LDG.E R13, desc[UR4][R2.64] ;  /* 0x00000004020d7981 */ /* 0x000ea8000c1e1900 */
[----:B--2---:R-:W-:Y:S04]  /*0380*/  STG.E desc[UR4][R6.64+0x8], R13 ;  /* 0x0000080d06007986 */ /* 0x004fe8000c101904 */
[----:B------:R-:W2:Y:S04]  /*0390*/  LDG.E R15, desc[UR4][R2.64+0x4] ;  /* 0x00000404020f7981 */ /* 0x000ea8000c1e1900 */
[----:B--2---:R-:W-:Y:S01]  /*03a0*/  STG.E desc[UR4][R6.64+0xc], R15 ;  /* 0x00000c0f06007986 */ /* 0x004fe2000c101904 */
[----:B------:R-:W-:Y:S05]  /*03b0*/  EXIT ;  /* 0x000000000000794d */ /* 0x000fea0003800000 */
.L_x_0:
[----:B------:R-:W-:-:S00]  /*03c0*/  BRA `(.L_x_0) ;  /* 0xfffffffc00fc7947 */ /* 0x000fc0000383ffff */
[----:B------:R-:W-:-:S00]  /*03d0*/  NOP ;  /* 0x0000000000007918 */ /* 0x000fc00000000000 */
        /* <DEDUP_REMOVED lines=10> */
.L_x_1:


//--------------------- .nv.shared.reserved.0     --------------------------
	.section	.nv.shared.reserved.0,"aw",@nobits
	.weak		__nv_reservedSMEM_offset_0_alias
	.size		__nv_reservedSMEM_offset_0_alias, 0, 64
	.other		__nv_reservedSMEM_offset_0_alias,@"STO_CUDA_RESERVED_SHARED STV_DEFAULT"
__nv_reservedSMEM_offset_0_alias:
	.zero		0
	.zero		64


//--------------------- .nv.constant0._Z12transformGPUPKiPiii --------------------------
	.section	.nv.constant0._Z12transformGPUPKiPiii,"a",@progbits
	.sectionflags	@""
	.align	4
.nv.constant0._Z12transformGPUPKiPiii:
	.zero		920


//--------------------- SYMBOLS --------------------------

	.type		.nv.reservedSmem.offset0,@object
	.size		.nv.reservedSmem.offset0,0x4
